	.headerflags	@"EF_CUDA_TEXMODE_UNIFIED EF_CUDA_64BIT_ADDRESS EF_CUDA_ACCELERATORS EF_CUDA_SM90 EF_CUDA_VIRTUAL_SM(EF_CUDA_SM90)"
	.elftype	@"ET_EXEC"


//--------------------- .nv.info                  --------------------------
	.section	.nv.info,"",@"SHT_CUDA_INFO"
	.align	4


	//----- nvinfo : EIATTR_REGCOUNT
	.align		4
        /*0000*/ 	.byte	0x04, 0x2f
        /*0002*/ 	.short	(.L_1 - .L_0)
	.align		4
.L_0:
        /*0004*/ 	.word	index@(triton_poi_fused_clone_2)
        /*0008*/ 	.word	0x0000000c


	//----- nvinfo : EIATTR_MIN_STACK_SIZE
	.align		4
.L_1:
        /*000c*/ 	.byte	0x04, 0x12
        /*000e*/ 	.short	(.L_3 - .L_2)
	.align		4
.L_2:
        /*0010*/ 	.word	index@(triton_poi_fused_clone_2)
        /*0014*/ 	.word	0x00000000


	//----- nvinfo : EIATTR_FRAME_SIZE
	.align		4
.L_3:
        /*0018*/ 	.byte	0x04, 0x11
        /*001a*/ 	.short	(.L_5 - .L_4)
	.align		4
.L_4:
        /*001c*/ 	.word	index@(triton_poi_fused_clone_2)
        /*0020*/ 	.word	0x00000000


	//----- nvinfo : EIATTR_MIN_STACK_SIZE
	.align		4
.L_5:
        /*0024*/ 	.byte	0x04, 0x12
        /*0026*/ 	.short	(.L_7 - .L_6)
	.align		4
.L_6:
        /*0028*/ 	.word	index@(triton_poi_fused_clone_2)
        /*002c*/ 	.word	0x00000000
.L_7:


//--------------------- .nv.info.triton_poi_fused_clone_2 --------------------------
	.section	.nv.info.triton_poi_fused_clone_2,"",@"SHT_CUDA_INFO"
	.sectionflags	@""
	.align	4


	//----- nvinfo : EIATTR_CUDA_API_VERSION
	.align		4
        /*0000*/ 	.byte	0x04, 0x37
        /*0002*/ 	.short	(.L_9 - .L_8)
.L_8:
        /*0004*/ 	.word	0x0000007c


	//----- nvinfo : EIATTR_KPARAM_INFO
	.align		4
.L_9:
        /*0008*/ 	.byte	0x04, 0x17
        /*000a*/ 	.short	(.L_11 - .L_10)
.L_10:
        /*000c*/ 	.word	0x00000000
        /*0010*/ 	.short	0x0002
        /*0012*/ 	.short	0x0010
        /*0014*/ 	.byte	0x00, 0xf0, 0x11, 0x00


	//----- nvinfo : EIATTR_KPARAM_INFO
	.align		4
.L_11:
        /*0018*/ 	.byte	0x04, 0x17
        /*001a*/ 	.short	(.L_13 - .L_12)
.L_12:
        /*001c*/ 	.word	0x00000000
        /*0020*/ 	.short	0x0001
        /*0022*/ 	.short	0x0008
        /*0024*/ 	.byte	0x00, 0xf4, 0x21, 0x00


	//----- nvinfo : EIATTR_KPARAM_INFO
	.align		4
.L_13:
        /*0028*/ 	.byte	0x04, 0x17
        /*002a*/ 	.short	(.L_15 - .L_14)
.L_14:
        /*002c*/ 	.word	0x00000000
        /*0030*/ 	.short	0x0000
        /*0032*/ 	.short	0x0000
        /*0034*/ 	.byte	0x00, 0xf4, 0x21, 0x00


	//----- nvinfo : EIATTR_SPARSE_MMA_MASK
	.align		4
.L_15:
        /*0038*/ 	.byte	0x03, 0x50
        /*003a*/ 	.short	0x0000


	//----- nvinfo : EIATTR_MAXREG_COUNT
	.align		4
        /*003c*/ 	.byte	0x03, 0x1b
        /*003e*/ 	.short	0x00ff


	//----- nvinfo : EIATTR_EXIT_INSTR_OFFSETS
	.align		4
        /*0040*/ 	.byte	0x04, 0x1c
        /*0042*/ 	.short	(.L_17 - .L_16)


	//   ....[0]....
.L_16:
        /*0044*/ 	.word	0x00000180


	//   ....[1]....
        /*0048*/ 	.word	0x000001a0


	//----- nvinfo : EIATTR_REQNTID
	.align		4
.L_17:
        /*004c*/ 	.byte	0x04, 0x10
        /*004e*/ 	.short	(.L_19 - .L_18)
.L_18:
        /*0050*/ 	.word	0x00000080
        /*0054*/ 	.word	0x00000001
        /*0058*/ 	.word	0x00000001


	//----- nvinfo : EIATTR_CRS_STACK_SIZE
	.align		4
.L_19:
        /*005c*/ 	.byte	0x04, 0x1e
        /*005e*/ 	.short	(.L_21 - .L_20)
.L_20:
        /*0060*/ 	.word	0x00000000


	//----- nvinfo : EIATTR_CBANK_PARAM_SIZE
	.align		4
.L_21:
        /*0064*/ 	.byte	0x03, 0x19
        /*0066*/ 	.short	0x0014


	//----- nvinfo : EIATTR_PARAM_CBANK
	.align		4
        /*0068*/ 	.byte	0x04, 0x0a
        /*006a*/ 	.short	(.L_23 - .L_22)
	.align		4
.L_22:
        /*006c*/ 	.word	index@(.nv.constant0.triton_poi_fused_clone_2)
        /*0070*/ 	.short	0x0210
        /*0072*/ 	.short	0x0014


	//----- nvinfo : EIATTR_SW_WAR
	.align		4
.L_23:
        /*0074*/ 	.byte	0x04, 0x36
        /*0076*/ 	.short	(.L_25 - .L_24)
.L_24:
        /*0078*/ 	.word	0x00000008
.L_25:


//--------------------- .nv.callgraph             --------------------------
	.section	.nv.callgraph,"",@"SHT_CUDA_CALLGRAPH"
	.align	4
	.sectionentsize	8
	.align		4
        /*0000*/ 	.word	0x00000000
	.align		4
        /*0004*/ 	.word	0xffffffff
	.align		4
        /*0008*/ 	.word	0x00000000
	.align		4
        /*000c*/ 	.word	0xfffffffe
	.align		4
        /*0010*/ 	.word	0x00000000
	.align		4
        /*0014*/ 	.word	0xfffffffd
	.align		4
        /*0018*/ 	.word	0x00000000
	.align		4
        /*001c*/ 	.word	0xfffffffc


//--------------------- .text.triton_poi_fused_clone_2 --------------------------
	.section	.text.triton_poi_fused_clone_2,"ax",@progbits
	.align	128
        .global         triton_poi_fused_clone_2
        .type           triton_poi_fused_clone_2,@function
        .size           triton_poi_fused_clone_2,(.L_x_3 - triton_poi_fused_clone_2)
        .other          triton_poi_fused_clone_2,@"STO_CUDA_ENTRY STV_DEFAULT"
triton_poi_fused_clone_2:
.text.triton_poi_fused_clone_2:
[----:B------:R-:W0:Y:S02]  /*0000*/  LDC R1, c[0x0][0x28] ;  /* 0x00000a00ff017b82 */ /* 0x000e240000000800 */
[----:B------:R-:W1:Y:S01]  /*0010*/  S2R R0, SR_TID.X ;  /* 0x0000000000007919 */ /* 0x000e620000002100 */
[----:B------:R-:W2:Y:S01]  /*0020*/  LDC.64 R8, c[0x0][0x218] ;  /* 0x00008600ff087b82 */ /* 0x000ea20000000a00 */
[----:B------:R-:W-:Y:S01]  /*0030*/  ULDC.64 UR4, c[0x0][0x208] ;  /* 0x0000820000047ab9 */ /* 0x000fe20000000a00 */
[----:B------:R-:W-:Y:S01]  /*0040*/  BSSY B0, `(.L_x_0) ;  /* 0x0000013000007945 */ /* 0x000fe20003800000 */
[----:B------:R-:W3:Y:S05]  /*0050*/  S2R R5, SR_CTAID.X ;  /* 0x0000000000057919 */ /* 0x000eea0000002500 */
[----:B------:R-:W4:Y:S01]  /*0060*/  LDC.64 R2, c[0x0][0x210] ;  /* 0x00008400ff027b82 */ /* 0x000f220000000a00 */
[----:B-1----:R-:W-:-:S05]  /*0070*/  IMAD.SHL.U32 R0, R0, 0x2, RZ ;  /* 0x0000000200007824 */ /* 0x002fca00078e00ff */
[----:B------:R-:W-:-:S05]  /*0080*/  LOP3.LUT R0, R0, 0xfe, RZ, 0xc0, !PT ;  /* 0x000000fe00007812 */ /* 0x000fca00078ec0ff */
[----:B---3--:R-:W-:-:S04]  /*0090*/  IMAD R5, R5, 0x100, R0 ;  /* 0x0000010005057824 */ /* 0x008fc800078e0200 */
[C---:B--2---:R-:W-:Y:S01]  /*00a0*/  IMAD.WIDE R8, R5.reuse, 0x8, R8 ;  /* 0x0000000805087825 */ /* 0x044fe200078e0208 */
[----:B------:R-:W-:Y:S02]  /*00b0*/  SHF.R.S32.HI R0, RZ, 0x1f, R5 ;  /* 0x0000001fff007819 */ /* 0x000fe40000011405 */
[----:B------:R-:W-:Y:S02]  /*00c0*/  ISETP.GE.AND P0, PT, R5, 0x400, PT ;  /* 0x000004000500780c */ /* 0x000fe40003f06270 */
[----:B------:R-:W-:-:S05]  /*00d0*/  LEA.HI R0, R0, R5, RZ, 0x5 ;  /* 0x0000000500007211 */ /* 0x000fca00078f28ff */
[C---:B------:R-:W-:Y:S01]  /*00e0*/  IMAD.SHL.U32 R4, R0.reuse, 0x2, RZ ;  /* 0x0000000200047824 */ /* 0x040fe200078e00ff */
[----:B------:R-:W-:-:S04]  /*00f0*/  LOP3.LUT R0, R0, 0xffffffe0, RZ, 0xc0, !PT ;  /* 0xffffffe000007812 */ /* 0x000fc800078ec0ff */
[----:B------:R-:W-:-:S04]  /*0100*/  LOP3.LUT R4, R4, 0xffffffc0, RZ, 0xc0, !PT ;  /* 0xffffffc004047812 */ /* 0x000fc800078ec0ff */
[----:B------:R-:W-:Y:S02]  /*0110*/  IADD3 R7, R4, R5, -R0 ;  /* 0x0000000504077210 */ /* 0x000fe40007ffe800 */
[----:B------:R-:W-:-:S03]  /*0120*/  CS2R R4, SRZ ;  /* 0x0000000000047805 */ /* 0x000fc6000001ff00 */
[----:B----4-:R-:W-:Y:S01]  /*0130*/  IMAD.WIDE R2, R7, 0x8, R2 ;  /* 0x0000000807027825 */ /* 0x010fe200078e0202 */
[----:B------:R-:W-:Y:S01]  /*0140*/  CS2R R6, SRZ ;  /* 0x0000000000067805 */ /* 0x000fe2000001ff00 */
[----:B------:R-:W-:Y:S06]  /*0150*/  @P0 BRA `(.L_x_1) ;  /* 0x0000000000040947 */ /* 0x000fec0003800000 */
[----:B------:R1:W5:Y:S02]  /*0160*/  LDG.E.128 R4, desc[UR4][R2.64] ;  /* 0x0000000402047981 */ /* 0x000364000c1e1d00 */
.L_x_1:
[----:B------:R-:W-:Y:S05]  /*0170*/  BSYNC B0 ;  /* 0x0000000000007941 */ /* 0x000fea0003800000 */
.L_x_0:
[----:B------:R-:W-:Y:S05]  /*0180*/  @P0 EXIT ;  /* 0x000000000000094d */ /* 0x000fea0003800000 */
[----:B-----5:R-:W-:Y:S01]  /*0190*/  STG.E.128 desc[UR4][R8.64], R4 ;  /* 0x0000000408007986 */ /* 0x020fe2000c101d04 */
[----:B------:R-:W-:Y:S05]  /*01a0*/  EXIT ;  /* 0x000000000000794d */ /* 0x000fea0003800000 */
.L_x_2:
[----:B------:R-:W-:-:S00]  /*01b0*/  BRA `(.L_x_2) ;  /* 0xfffffffc00fc7947 */ /* 0x000fc0000383ffff */
[----:B------:R-:W-:-:S00]  /*01c0*/  NOP ;  /* 0x0000000000007918 */ /* 0x000fc00000000000 */
        /* <DEDUP_REMOVED lines=11> */
.L_x_3:


//--------------------- .nv.constant0.triton_poi_fused_clone_2 --------------------------
	.section	.nv.constant0.triton_poi_fused_clone_2,"a",@progbits
	.sectionflags	@""
	.align	4
.nv.constant0.triton_poi_fused_clone_2:
	.zero		548
